	.headerflags	@"EF_CUDA_TEXMODE_UNIFIED EF_CUDA_64BIT_ADDRESS EF_CUDA_ACCELERATORS EF_CUDA_SM90 EF_CUDA_VIRTUAL_SM(EF_CUDA_SM90)"
	.elftype	@"ET_EXEC"


//--------------------- .nv.info                  --------------------------
	.section	.nv.info,"",@"SHT_CUDA_INFO"
	.align	4


	//----- nvinfo : EIATTR_REGCOUNT
	.align		4
        /*0000*/ 	.byte	0x04, 0x2f
        /*0002*/ 	.short	(.L_3 - .L_2)
	.align		4
.L_2:
        /*0004*/ 	.word	index@(triton_poi_fused__native_batch_norm_legit_no_training_mul_relu_26)
        /*0008*/ 	.word	0x00000017


	//----- nvinfo : EIATTR_MIN_STACK_SIZE
	.align		4
.L_3:
        /*000c*/ 	.byte	0x04, 0x12
        /*000e*/ 	.short	(.L_5 - .L_4)
	.align		4
.L_4:
        /*0010*/ 	.word	index@(triton_poi_fused__native_batch_norm_legit_no_training_mul_relu_26)
        /*0014*/ 	.word	0x00000000


	//----- nvinfo : EIATTR_FRAME_SIZE
	.align		4
.L_5:
        /*0018*/ 	.byte	0x04, 0x11
        /*001a*/ 	.short	(.L_7 - .L_6)
	.align		4
.L_6:
        /*001c*/ 	.word	index@(triton_poi_fused__native_batch_norm_legit_no_training_mul_relu_26)
        /*0020*/ 	.word	0x00000000


	//----- nvinfo : EIATTR_MIN_STACK_SIZE
	.align		4
.L_7:
        /*0024*/ 	.byte	0x04, 0x12
        /*0026*/ 	.short	(.L_9 - .L_8)
	.align		4
.L_8:
        /*0028*/ 	.word	index@(triton_poi_fused__native_batch_norm_legit_no_training_mul_relu_26)
        /*002c*/ 	.word	0x00000000
.L_9:


//--------------------- .nv.info.triton_poi_fused__native_batch_norm_legit_no_training_mul_relu_26 --------------------------
	.section	.nv.info.triton_poi_fused__native_batch_norm_legit_no_training_mul_relu_26,"",@"SHT_CUDA_INFO"
	.sectionflags	@""
	.align	4


	//----- nvinfo : EIATTR_CUDA_API_VERSION
	.align		4
        /*0000*/ 	.byte	0x04, 0x37
        /*0002*/ 	.short	(.L_11 - .L_10)
.L_10:
        /*0004*/ 	.word	0x0000007c


	//----- nvinfo : EIATTR_KPARAM_INFO
	.align		4
.L_11:
        /*0008*/ 	.byte	0x04, 0x17
        /*000a*/ 	.short	(.L_13 - .L_12)
.L_12:
        /*000c*/ 	.word	0x00000000
        /*0010*/ 	.short	0x0007
        /*0012*/ 	.short	0x0038
        /*0014*/ 	.byte	0x00, 0xf0, 0x11, 0x00


	//----- nvinfo : EIATTR_KPARAM_INFO
	.align		4
.L_13:
        /*0018*/ 	.byte	0x04, 0x17
        /*001a*/ 	.short	(.L_15 - .L_14)
.L_14:
        /*001c*/ 	.word	0x00000000
        /*0020*/ 	.short	0x0006
        /*0022*/ 	.short	0x0030
        /*0024*/ 	.byte	0x00, 0xf4, 0x21, 0x00


	//----- nvinfo : EIATTR_KPARAM_INFO
	.align		4
.L_15:
        /*0028*/ 	.byte	0x04, 0x17
        /*002a*/ 	.short	(.L_17 - .L_16)
.L_16:
        /*002c*/ 	.word	0x00000000
        /*0030*/ 	.short	0x0005
        /*0032*/ 	.short	0x0028
        /*0034*/ 	.byte	0x00, 0xf4, 0x21, 0x00


	//----- nvinfo : EIATTR_KPARAM_INFO
	.align		4
.L_17:
        /*0038*/ 	.byte	0x04, 0x17
        /*003a*/ 	.short	(.L_19 - .L_18)
.L_18:
        /*003c*/ 	.word	0x00000000
        /*0040*/ 	.short	0x0004
        /*0042*/ 	.short	0x0020
        /*0044*/ 	.byte	0x00, 0xf4, 0x21, 0x00


	//----- nvinfo : EIATTR_KPARAM_INFO
	.align		4
.L_19:
        /*0048*/ 	.byte	0x04, 0x17
        /*004a*/ 	.short	(.L_21 - .L_20)
.L_20:
        /*004c*/ 	.word	0x00000000
        /*0050*/ 	.short	0x0003
        /*0052*/ 	.short	0x0018
        /*0054*/ 	.byte	0x00, 0xf4, 0x21, 0x00


	//----- nvinfo : EIATTR_KPARAM_INFO
	.align		4
.L_21:
        /*0058*/ 	.byte	0x04, 0x17
        /*005a*/ 	.short	(.L_23 - .L_22)
.L_22:
        /*005c*/ 	.word	0x00000000
        /*0060*/ 	.short	0x0002
        /*0062*/ 	.short	0x0010
        /*0064*/ 	.byte	0x00, 0xf4, 0x21, 0x00


	//----- nvinfo : EIATTR_KPARAM_INFO
	.align		4
.L_23:
        /*0068*/ 	.byte	0x04, 0x17
        /*006a*/ 	.short	(.L_25 - .L_24)
.L_24:
        /*006c*/ 	.word	0x00000000
        /*0070*/ 	.short	0x0001
        /*0072*/ 	.short	0x0008
        /*0074*/ 	.byte	0x00, 0xf4, 0x21, 0x00


	//----- nvinfo : EIATTR_KPARAM_INFO
	.align		4
.L_25:
        /*0078*/ 	.byte	0x04, 0x17
        /*007a*/ 	.short	(.L_27 - .L_26)
.L_26:
        /*007c*/ 	.word	0x00000000
        /*0080*/ 	.short	0x0000
        /*0082*/ 	.short	0x0000
        /*0084*/ 	.byte	0x00, 0xf4, 0x21, 0x00


	//----- nvinfo : EIATTR_SPARSE_MMA_MASK
	.align		4
.L_27:
        /*0088*/ 	.byte	0x03, 0x50
        /*008a*/ 	.short	0x0000


	//----- nvinfo : EIATTR_MAXREG_COUNT
	.align		4
        /*008c*/ 	.byte	0x03, 0x1b
        /*008e*/ 	.short	0x00ff


	//----- nvinfo : EIATTR_EXIT_INSTR_OFFSETS
	.align		4
        /*0090*/ 	.byte	0x04, 0x1c
        /*0092*/ 	.short	(.L_29 - .L_28)


	//   ....[0]....
.L_28:
        /*0094*/ 	.word	0x000004b0


	//----- nvinfo : EIATTR_REQNTID
	.align		4
.L_29:
        /*0098*/ 	.byte	0x04, 0x10
        /*009a*/ 	.short	(.L_31 - .L_30)
.L_30:
        /*009c*/ 	.word	0x00000080
        /*00a0*/ 	.word	0x00000001
        /*00a4*/ 	.word	0x00000001


	//----- nvinfo : EIATTR_CBANK_PARAM_SIZE
	.align		4
.L_31:
        /*00a8*/ 	.byte	0x03, 0x19
        /*00aa*/ 	.short	0x003c


	//----- nvinfo : EIATTR_PARAM_CBANK
	.align		4
        /*00ac*/ 	.byte	0x04, 0x0a
        /*00ae*/ 	.short	(.L_33 - .L_32)
	.align		4
.L_32:
        /*00b0*/ 	.word	index@(.nv.constant0.triton_poi_fused__native_batch_norm_legit_no_training_mul_relu_26)
        /*00b4*/ 	.short	0x0210
        /*00b6*/ 	.short	0x003c


	//----- nvinfo : EIATTR_SW_WAR
	.align		4
.L_33:
        /*00b8*/ 	.byte	0x04, 0x36
        /*00ba*/ 	.short	(.L_35 - .L_34)
.L_34:
        /*00bc*/ 	.word	0x00000008
.L_35:


//--------------------- .nv.callgraph             --------------------------
	.section	.nv.callgraph,"",@"SHT_CUDA_CALLGRAPH"
	.align	4
	.sectionentsize	8
	.align		4
        /*0000*/ 	.word	0x00000000
	.align		4
        /*0004*/ 	.word	0xffffffff
	.align		4
        /*0008*/ 	.word	0x00000000
	.align		4
        /*000c*/ 	.word	0xfffffffe
	.align		4
        /*0010*/ 	.word	0x00000000
	.align		4
        /*0014*/ 	.word	0xfffffffd
	.align		4
        /*0018*/ 	.word	0x00000000
	.align		4
        /*001c*/ 	.word	0xfffffffc


//--------------------- .nv.constant4             --------------------------
	.section	.nv.constant4,"a",@progbits
	.align	8
	.align		8
.nv.constant4:
        /*0000*/ 	.dword	_$_str
	.align		8
        /*0008*/ 	.dword	_$_str_$_2


//--------------------- .text.triton_poi_fused__native_batch_norm_legit_no_training_mul_relu_26 --------------------------
	.section	.text.triton_poi_fused__native_batch_norm_legit_no_training_mul_relu_26,"ax",@progbits
	.align	128
        .global         triton_poi_fused__native_batch_norm_legit_no_training_mul_relu_26
        .type           triton_poi_fused__native_batch_norm_legit_no_training_mul_relu_26,@function
        .size           triton_poi_fused__native_batch_norm_legit_no_training_mul_relu_26,(.L_x_1 - triton_poi_fused__native_batch_norm_legit_no_training_mul_relu_26)
        .other          triton_poi_fused__native_batch_norm_legit_no_training_mul_relu_26,@"STO_CUDA_ENTRY STV_DEFAULT"
triton_poi_fused__native_batch_norm_legit_no_training_mul_relu_26:
.text.triton_poi_fused__native_batch_norm_legit_no_training_mul_relu_26:
[----:B------:R-:W-:Y:S01]  /*0000*/  LDC R1, c[0x0][0x28] ;  /* 0x00000a00ff017b82 */ /* 0x000fe20000000800 */
[----:B------:R-:W1:Y:S01]  /*0010*/  S2R R0, SR_TID.X ;  /* 0x0000000000007919 */ /* 0x000e620000002100 */
[----:B------:R-:W-:-:S06]  /*0020*/  ULDC.64 UR4, c[0x0][0x208] ;  /* 0x0000820000047ab9 */ /* 0x000fcc0000000a00 */
[----:B------:R-:W2:Y:S01]  /*0030*/  LDC.64 R12, c[0x0][0x218] ;  /* 0x00008600ff0c7b82 */ /* 0x000ea20000000a00 */
[----:B------:R-:W3:Y:S07]  /*0040*/  S2R R3, SR_CTAID.X ;  /* 0x0000000000037919 */ /* 0x000eee0000002500 */
[----:B------:R-:W4:Y:S08]  /*0050*/  LDC.64 R14, c[0x0][0x220] ;  /* 0x00008800ff0e7b82 */ /* 0x000f300000000a00 */
[----:B------:R-:W5:Y:S01]  /*0060*/  LDC.64 R8, c[0x0][0x230] ;  /* 0x00008c00ff087b82 */ /* 0x000f620000000a00 */
[----:B-1----:R-:W-:Y:S01]  /*0070*/  IMAD.SHL.U32 R0, R0, 0x2, RZ ;  /* 0x0000000200007824 */ /* 0x002fe200078e00ff */
[----:B---3--:R-:W-:-:S04]  /*0080*/  SHF.R.S32.HI R11, RZ, 0x17, R3 ;  /* 0x00000017ff0b7819 */ /* 0x008fc80000011403 */
[----:B------:R-:W-:Y:S02]  /*0090*/  LOP3.LUT R0, R0, 0xfe, RZ, 0xc0, !PT ;  /* 0x000000fe00007812 */ /* 0x000fe400078ec0ff */
[----:B------:R-:W-:-:S03]  /*00a0*/  SGXT R11, R11, 0x1 ;  /* 0x000000010b0b781a */ /* 0x000fc60000000200 */
[----:B------:R-:W-:Y:S02]  /*00b0*/  IMAD R0, R3, 0x100, R0 ;  /* 0x0000010003007824 */ /* 0x000fe400078e0200 */
[----:B------:R-:W1:Y:S03]  /*00c0*/  LDC.64 R2, c[0x0][0x228] ;  /* 0x00008a00ff027b82 */ /* 0x000e660000000a00 */
[----:B------:R-:W-:-:S04]  /*00d0*/  LEA.HI R4, R11, R0, RZ, 0x2 ;  /* 0x000000000b047211 */ /* 0x000fc800078f10ff */
[--C-:B------:R-:W-:Y:S02]  /*00e0*/  SHF.R.S32.HI R7, RZ, 0x2, R4.reuse ;  /* 0x00000002ff077819 */ /* 0x100fe40000011404 */
[----:B------:R-:W-:-:S04]  /*00f0*/  SHF.R.S32.HI R4, RZ, 0x1f, R4 ;  /* 0x0000001fff047819 */ /* 0x000fc80000011404 */
[----:B------:R-:W-:-:S04]  /*0100*/  LEA.HI R4, R4, R7, RZ, 0xa ;  /* 0x0000000704047211 */ /* 0x000fc800078f50ff */
[----:B------:R-:W-:-:S05]  /*0110*/  LOP3.LUT R4, R4, 0xfffffc00, RZ, 0xc0, !PT ;  /* 0xfffffc0004047812 */ /* 0x000fca00078ec0ff */
[----:B------:R-:W-:-:S04]  /*0120*/  IMAD.IADD R7, R7, 0x1, -R4 ;  /* 0x0000000107077824 */ /* 0x000fc800078e0a04 */
[----:B-1----:R-:W-:-:S05]  /*0130*/  IMAD.WIDE R2, R7, 0x4, R2 ;  /* 0x0000000407027825 */ /* 0x002fca00078e0202 */
[----:B------:R1:W3:Y:S01]  /*0140*/  LDG.E.EL R6, desc[UR4][R2.64] ;  /* 0x0000000402067981 */ /* 0x0002e2000c2e1900 */
[C---:B------:R-:W-:Y:S01]  /*0150*/  PRMT R4, R7.reuse, 0x9910, RZ ;  /* 0x0000991007047816 */ /* 0x040fe200000000ff */
[----:B----4-:R-:W-:Y:S01]  /*0160*/  IMAD.WIDE R14, R7, 0x4, R14 ;  /* 0x00000004070e7825 */ /* 0x010fe200078e020e */
[----:B------:R-:W-:Y:S02]  /*0170*/  LEA.HI R16, R11, R0, RZ, 0xc ;  /* 0x000000000b107211 */ /* 0x000fe400078f60ff */
[----:B------:R-:W-:-:S04]  /*0180*/  SHF.R.S32.HI R4, RZ, 0xf, R4 ;  /* 0x0000000fff047819 */ /* 0x000fc80000011404 */
[----:B------:R-:W-:Y:S01]  /*0190*/  LOP3.LUT R10, R4, 0xffff, RZ, 0xc0, !PT ;  /* 0x0000ffff040a7812 */ /* 0x000fe200078ec0ff */
[----:B-1----:R-:W1:Y:S03]  /*01a0*/  LDC.64 R2, c[0x0][0x210] ;  /* 0x00008400ff027b82 */ /* 0x002e660000000a00 */
[----:B------:R-:W-:-:S04]  /*01b0*/  LEA.HI R10, R10, R7, RZ, 0x15 ;  /* 0x000000070a0a7211 */ /* 0x000fc800078fa8ff */
[C---:B------:R-:W-:Y:S01]  /*01c0*/  LOP3.LUT R17, R10.reuse, 0xffe0, RZ, 0xc0, !PT ;  /* 0x0000ffe00a117812 */ /* 0x040fe200078ec0ff */
[----:B------:R-:W4:Y:S01]  /*01d0*/  LDC.64 R4, c[0x0][0x238] ;  /* 0x00008e00ff047b82 */ /* 0x000f220000000a00 */
[----:B------:R-:W-:Y:S01]  /*01e0*/  PRMT R18, R10, 0x9910, RZ ;  /* 0x000099100a127816 */ /* 0x000fe200000000ff */
[----:B--2---:R-:W-:Y:S02]  /*01f0*/  IMAD.WIDE R10, R0, 0x4, R12 ;  /* 0x00000004000a7825 */ /* 0x004fe400078e020c */
[----:B------:R2:W3:Y:S02]  /*0200*/  LDG.E.EL R12, desc[UR4][R14.64] ;  /* 0x000000040e0c7981 */ /* 0x0004e4000c2e1900 */
[----:B------:R-:W-:Y:S01]  /*0210*/  IMAD.MOV R19, RZ, RZ, -R17 ;  /* 0x000000ffff137224 */ /* 0x000fe200078e0a11 */
[----:B------:R-:W-:Y:S01]  /*0220*/  SHF.R.S32.HI R17, RZ, 0x5, R18 ;  /* 0x00000005ff117819 */ /* 0x000fe20000011412 */
[----:B------:R-:W3:Y:S01]  /*0230*/  LDG.E.64 R10, desc[UR4][R10.64] ;  /* 0x000000040a0a7981 */ /* 0x000ee2000c1e1b00 */
[----:B------:R-:W-:-:S02]  /*0240*/  SHF.R.S32.HI R13, RZ, 0xc, R16 ;  /* 0x0000000cff0d7819 */ /* 0x000fc40000011410 */
[----:B------:R-:W-:Y:S02]  /*0250*/  PRMT R18, R19, 0x7710, RZ ;  /* 0x0000771013127816 */ /* 0x000fe400000000ff */
[----:B------:R-:W-:Y:S01]  /*0260*/  PRMT R20, R17, 0x9910, RZ ;  /* 0x0000991011147816 */ /* 0x000fe200000000ff */
[----:B-----5:R-:W-:Y:S01]  /*0270*/  IMAD.WIDE R8, R7, 0x4, R8 ;  /* 0x0000000407087825 */ /* 0x020fe200078e0208 */
[----:B------:R-:W-:-:S03]  /*0280*/  IADD3 R18, R7, R18, RZ ;  /* 0x0000001207127210 */ /* 0x000fc60007ffe0ff */
[----:B----4-:R-:W-:Y:S01]  /*0290*/  IMAD.WIDE R16, R7, 0x4, R4 ;  /* 0x0000000407107825 */ /* 0x010fe200078e0204 */
[----:B--2---:R-:W-:Y:S01]  /*02a0*/  PRMT R14, R18, 0x9910, RZ ;  /* 0x00009910120e7816 */ /* 0x004fe200000000ff */
[----:B------:R2:W4:Y:S02]  /*02b0*/  LDG.E.EL R4, desc[UR4][R8.64] ;  /* 0x0000000408047981 */ /* 0x000524000c2e1900 */
[----:B------:R-:W-:Y:S02]  /*02c0*/  IMAD R13, R13, 0x400, R20 ;  /* 0x000004000d0d7824 */ /* 0x000fe400078e0214 */
[----:B------:R-:W4:Y:S02]  /*02d0*/  LDG.E.EL R17, desc[UR4][R16.64] ;  /* 0x0000000410117981 */ /* 0x000f24000c2e1900 */
[----:B------:R-:W-:-:S04]  /*02e0*/  IMAD R13, R14, 0x20, R13 ;  /* 0x000000200e0d7824 */ /* 0x000fc800078e020d */
[----:B-1----:R-:W-:-:S05]  /*02f0*/  IMAD.WIDE R2, R13, 0x4, R2 ;  /* 0x000000040d027825 */ /* 0x002fca00078e0202 */
[----:B------:R1:W5:Y:S01]  /*0300*/  LDG.E.EL R5, desc[UR4][R2.64] ;  /* 0x0000000402057981 */ /* 0x000362000c2e1900 */
[----:B--2---:R-:W-:Y:S01]  /*0310*/  HFMA2.MMA R8, -RZ, RZ, 1.625, 0 ;  /* 0x3e800000ff087435 */ /* 0x004fe200000001ff */
[----:B-1----:R-:W1:Y:S02]  /*0320*/  LDC.64 R2, c[0x0][0x240] ;  /* 0x00009000ff027b82 */ /* 0x002e640000000a00 */
[----:B-1----:R-:W-:-:S04]  /*0330*/  IMAD.WIDE R2, R0, 0x4, R2 ;  /* 0x0000000400027825 */ /* 0x002fc800078e0202 */
[----:B---3--:R-:W-:-:S04]  /*0340*/  FADD R6, R6, 9.9999997473787516356e-06 ;  /* 0x3727c5ac06067421 */ /* 0x008fc80000000000 */
[----:B------:R-:W1:Y:S02]  /*0350*/  MUFU.SQRT R7, R6 ;  /* 0x0000000600077308 */ /* 0x000e640000002000 */
[C---:B-1----:R-:W-:Y:S02]  /*0360*/  FSETP.GT.AND P0, PT, R7.reuse, 8.50705917302346158658e+37, PT ;  /* 0x7e8000000700780b */ /* 0x042fe40003f04000 */
[----:B------:R-:W-:-:S11]  /*0370*/  FSETP.GEU.AND P1, PT, R7, 1.175494350822287508e-38, PT ;  /* 0x008000000700780b */ /* 0x000fd60003f2e000 */
[----:B------:R-:W-:-:S04]  /*0380*/  @P0 FMUL R7, R7, 0.25 ;  /* 0x3e80000007070820 */ /* 0x000fc80000400000 */
[----:B------:R-:W-:-:S06]  /*0390*/  @!P1 FMUL R7, R7, 16777216 ;  /* 0x4b80000007079820 */ /* 0x000fcc0000400000 */
[----:B------:R-:W1:Y:S01]  /*03a0*/  MUFU.RCP R7, R7 ;  /* 0x0000000700077308 */ /* 0x000e620000001000 */
[----:B------:R-:W-:Y:S01]  /*03b0*/  FSEL R8, R8, 1, P0 ;  /* 0x3f80000008087808 */ /* 0x000fe20000000000 */
[----:B------:R-:W-:-:S04]  /*03c0*/  FADD R10, R10, -R12 ;  /* 0x8000000c0a0a7221 */ /* 0x000fc80000000000 */
[----:B------:R-:W-:Y:S01]  /*03d0*/  @!P1 FMUL R8, R8, 16777216 ;  /* 0x4b80000008089820 */ /* 0x000fe20000400000 */
[----:B------:R-:W-:-:S03]  /*03e0*/  FADD R11, R11, -R12 ;  /* 0x8000000c0b0b7221 */ /* 0x000fc60000000000 */
[----:B-1----:R-:W-:-:S04]  /*03f0*/  FMUL R8, R7, R8 ;  /* 0x0000000807087220 */ /* 0x002fc80000400000 */
[-C--:B------:R-:W-:Y:S01]  /*0400*/  FMUL R10, R10, R8.reuse ;  /* 0x000000080a0a7220 */ /* 0x080fe20000400000 */
[----:B------:R-:W-:-:S03]  /*0410*/  FMUL R8, R11, R8 ;  /* 0x000000080b087220 */ /* 0x000fc60000400000 */
[C-C-:B----4-:R-:W-:Y:S01]  /*0420*/  FFMA R10, R4.reuse, R10, R17.reuse ;  /* 0x0000000a040a7223 */ /* 0x150fe20000000011 */
[----:B------:R-:W-:-:S04]  /*0430*/  FFMA R8, R4, R8, R17 ;  /* 0x0000000804087223 */ /* 0x000fc80000000011 */
[----:B------:R-:W-:Y:S02]  /*0440*/  FSETP.GEU.AND P0, PT, R10, RZ, PT ;  /* 0x000000ff0a00720b */ /* 0x000fe40003f0e000 */
[----:B------:R-:W-:Y:S02]  /*0450*/  FSETP.GEU.AND P1, PT, R8, RZ, PT ;  /* 0x000000ff0800720b */ /* 0x000fe40003f2e000 */
[----:B------:R-:W-:Y:S02]  /*0460*/  FSEL R10, R10, RZ, P0 ;  /* 0x000000ff0a0a7208 */ /* 0x000fe40000000000 */
[----:B------:R-:W-:-:S03]  /*0470*/  FSEL R8, R8, RZ, P1 ;  /* 0x000000ff08087208 */ /* 0x000fc60000800000 */
[C---:B-----5:R-:W-:Y:S02]  /*0480*/  FMUL R10, R5.reuse, R10 ;  /* 0x0000000a050a7220 */ /* 0x060fe40000400000 */
[----:B------:R-:W-:-:S05]  /*0490*/  FMUL R11, R5, R8 ;  /* 0x00000008050b7220 */ /* 0x000fca0000400000 */
[----:B------:R-:W-:Y:S01]  /*04a0*/  STG.E.64 desc[UR4][R2.64], R10 ;  /* 0x0000000a02007986 */ /* 0x000fe2000c101b04 */
[----:B------:R-:W-:Y:S05]  /*04b0*/  EXIT ;  /* 0x000000000000794d */ /* 0x000fea0003800000 */
.L_x_0:
[----:B------:R-:W-:-:S00]  /*04c0*/  BRA `(.L_x_0) ;  /* 0xfffffffc00fc7947 */ /* 0x000fc0000383ffff */
[----:B------:R-:W-:-:S00]  /*04d0*/  NOP ;  /* 0x0000000000007918 */ /* 0x000fc00000000000 */
        /* <DEDUP_REMOVED lines=10> */
.L_x_1:


//--------------------- .nv.global.init           --------------------------
	.section	.nv.global.init,"aw",@progbits
.nv.global.init:
	.type		_$_str,@object
	.size		_$_str,(_$_str_$_2 - _$_str)
_$_str:
        /*0000*/ 	.byte	0x5f, 0x5f, 0x43, 0x55, 0x44, 0x41, 0x5f, 0x46, 0x54, 0x5a, 0x00
	.type		_$_str_$_2,@object
	.size		_$_str_$_2,(.L_1 - _$_str_$_2)
_$_str_$_2:
        /*000b*/ 	.byte	0x5f, 0x5f, 0x43, 0x55, 0x44, 0x41, 0x5f, 0x50, 0x52, 0x45, 0x43, 0x5f, 0x53, 0x51, 0x52, 0x54
        /*001b*/ 	.byte	0x00
.L_1:


//--------------------- .nv.constant0.triton_poi_fused__native_batch_norm_legit_no_training_mul_relu_26 --------------------------
	.section	.nv.constant0.triton_poi_fused__native_batch_norm_legit_no_training_mul_relu_26,"a",@progbits
	.sectionflags	@""
	.align	4
.nv.constant0.triton_poi_fused__native_batch_norm_legit_no_training_mul_relu_26:
	.zero		588
